//
// Generated by NVIDIA NVVM Compiler
//
// Compiler Build ID: CL-36424714
// Cuda compilation tools, release 13.0, V13.0.88
// Based on NVVM 20.0.0
//

.version 9.0
.target sm_100
.address_size 64

	// .globl	_Z9tCommTestPji

.visible .entry _Z9tCommTestPji(
	.param .u64 .ptr .align 1 _Z9tCommTestPji_param_0,
	.param .u32 _Z9tCommTestPji_param_1
)
{
	.reg .pred 	%p<10>;
	.reg .b32 	%r<41>;
	.reg .b64 	%rd<21>;

	ld.param.u64 	%rd5, [_Z9tCommTestPji_param_0];
	cvta.to.global.u64 	%rd6, %rd5;
	mov.u32 	%r12, %ctaid.x;
	mov.u32 	%r13, %nctaid.x;
	shr.u32 	%r14, %r13, 1;
	// begin inline asm
	mov.u32 %r9, %envreg2;
	// end inline asm
	cvt.u64.u32 	%rd7, %r9;
	// begin inline asm
	mov.u32 %r10, %envreg1;
	// end inline asm
	cvt.u64.u32 	%rd8, %r10;
	shl.b64 	%rd9, %rd8, 32;
	or.b64  	%rd1, %rd9, %rd7;
	shl.b32 	%r15, %r12, 1;
	mov.u32 	%r16, %tid.x;
	cvt.u64.u32 	%rd10, %r16;
	add.s64 	%rd2, %rd1, 4;
	mov.u32 	%r17, %tid.y;
	add.s32 	%r18, %r16, %r17;
	mov.u32 	%r19, %tid.z;
	or.b32  	%r1, %r18, %r19;
	mov.u32 	%r20, %nctaid.y;
	mul.lo.s32 	%r21, %r13, %r20;
	mov.u32 	%r22, %nctaid.z;
	mul.lo.s32 	%r23, %r21, %r22;
	mov.u32 	%r24, %ctaid.y;
	add.s32 	%r25, %r12, %r24;
	mov.u32 	%r26, %ctaid.z;
	neg.s32 	%r27, %r26;
	setp.eq.s32 	%p1, %r25, %r27;
	sub.s32 	%r28, -2147483647, %r23;
	selp.b32 	%r2, %r28, 1, %p1;
	setp.gt.u32 	%p2, %r12, %r14;
	neg.s32 	%r29, %r14;
	selp.b32 	%r30, %r29, %r14, %p2;
	add.s32 	%r31, %r30, %r12;
	mul.wide.s32 	%rd11, %r31, 64;
	add.s64 	%rd12, %rd11, %rd10;
	mul.wide.u32 	%rd13, %r15, 32;
	add.s64 	%rd14, %rd13, %rd10;
	shl.b64 	%rd15, %rd14, 2;
	add.s64 	%rd3, %rd6, %rd15;
	shl.b64 	%rd16, %rd12, 2;
	add.s64 	%rd4, %rd6, %rd16;
	mov.b32 	%r40, 0;
$L__BB0_1:
	setp.ne.s64 	%p3, %rd1, 0;
	ld.global.u32 	%r4, [%rd3];
	ld.global.u32 	%r5, [%rd3+128];
	@%p3 bra 	$L__BB0_3;
	// begin inline asm
	trap;
	// end inline asm
$L__BB0_3:
	setp.ne.s32 	%p4, %r1, 0;
	barrier.sync 	0;
	@%p4 bra 	$L__BB0_6;
	// begin inline asm
	atom.add.release.gpu.u32 %r32,[%rd2],%r2;
	// end inline asm
$L__BB0_5:
	// begin inline asm
	ld.acquire.gpu.u32 %r34,[%rd2];
	// end inline asm
	xor.b32  	%r35, %r34, %r32;
	setp.gt.s32 	%p5, %r35, -1;
	@%p5 bra 	$L__BB0_5;
$L__BB0_6:
	setp.ne.s64 	%p6, %rd1, 0;
	barrier.sync 	0;
	st.global.u32 	[%rd4], %r4;
	st.global.u32 	[%rd4+128], %r5;
	@%p6 bra 	$L__BB0_8;
	// begin inline asm
	trap;
	// end inline asm
$L__BB0_8:
	setp.ne.s32 	%p7, %r1, 0;
	barrier.sync 	0;
	@%p7 bra 	$L__BB0_11;
	// begin inline asm
	atom.add.release.gpu.u32 %r36,[%rd2],%r2;
	// end inline asm
$L__BB0_10:
	// begin inline asm
	ld.acquire.gpu.u32 %r38,[%rd2];
	// end inline asm
	xor.b32  	%r39, %r38, %r36;
	setp.gt.s32 	%p8, %r39, -1;
	@%p8 bra 	$L__BB0_10;
$L__BB0_11:
	barrier.sync 	0;
	add.s32 	%r40, %r40, 1;
	setp.ne.s32 	%p9, %r40, 1000000;
	@%p9 bra 	$L__BB0_1;
	ret;

}


// ===== COMPILED SASS (sm_100) =====

	.target	sm_100

	.elftype	@"ET_EXEC"


//--------------------- .note.nv.tkinfo           --------------------------
	.section	.note.nv.tkinfo,"",@"SHT_NOTE"
	.sectionflags	@"SHF_NOTE_NV_TKINFO"
	.tkinfo
        /*0018*/ 	.word	0x00000002
        /*0030*/ 	.string	""
        /*0030*/ 	.string	"ptxas"
        /*0030*/ 	.string	"Cuda compilation tools, release 13.0, V13.0.88"
        /*0030*/ 	.string	"Build cuda_13.0.r13.0/compiler.36424714_0"
        /*0030*/ 	.string	"-arch sm_100 -m 64 "



//--------------------- .note.nv.cuinfo           --------------------------
	.section	.note.nv.cuinfo,"",@"SHT_NOTE"
	.sectionflags	@"SHF_NOTE_NV_CUINFO"
        /*0018*/ 	.short	0x0002
        /*001a*/ 	.short	0x0064
        /*001c*/ 	.short	0x0082
	.zero		2


//--------------------- .nv.info                  --------------------------
	.section	.nv.info,"",@"SHT_CUDA_INFO"
	.align	4


	//----- nvinfo : EIATTR_REGCOUNT
	.align		4
        /*0000*/ 	.byte	0x04, 0x2f
        /*0002*/ 	.short	(.L_1 - .L_0)
	.align		4
.L_0:
        /*0004*/ 	.word	index@(_Z9tCommTestPji)
        /*0008*/ 	.word	0x00000013


	//----- nvinfo : EIATTR_FRAME_SIZE
	.align		4
.L_1:
        /*000c*/ 	.byte	0x04, 0x11
        /*000e*/ 	.short	(.L_3 - .L_2)
	.align		4
.L_2:
        /*0010*/ 	.word	index@(_Z9tCommTestPji)
        /*0014*/ 	.word	0x00000000


	//----- nvinfo : EIATTR_MIN_STACK_SIZE
	.align		4
.L_3:
        /*0018*/ 	.byte	0x04, 0x12
        /*001a*/ 	.short	(.L_5 - .L_4)
	.align		4
.L_4:
        /*001c*/ 	.word	index@(_Z9tCommTestPji)
        /*0020*/ 	.word	0x00000000
.L_5:


//--------------------- .nv.compat                --------------------------
	.section	.nv.compat,"",@"SHT_CUDA_COMPAT_INFO"
	.align	4
        /*0000*/ 	.byte	0x02, 0x09, 0x00, 0x00, 0x02, 0x02, 0x01, 0x00, 0x02, 0x05, 0x05, 0x00, 0x03, 0x07, 0x01, 0x01
        /*0010*/ 	.byte	0x02, 0x03, 0x00, 0x00, 0x02, 0x06, 0x01, 0x00, 0x04, 0x0b, 0x08, 0x00, 0x09, 0x00, 0x00, 0x00
        /*0020*/ 	.byte	0x00, 0x00, 0x00, 0x00


//--------------------- .nv.info._Z9tCommTestPji  --------------------------
	.section	.nv.info._Z9tCommTestPji,"",@"SHT_CUDA_INFO"
	.sectionflags	@""
	.align	4


	//----- nvinfo : EIATTR_CUDA_API_VERSION
	.align		4
        /*0000*/ 	.byte	0x04, 0x37
        /*0002*/ 	.short	(.L_7 - .L_6)
.L_6:
        /*0004*/ 	.word	0x00000082


	//----- nvinfo : EIATTR_KPARAM_INFO
	.align		4
.L_7:
        /*0008*/ 	.byte	0x04, 0x17
        /*000a*/ 	.short	(.L_9 - .L_8)
.L_8:
        /*000c*/ 	.word	0x00000000
        /*0010*/ 	.short	0x0001
        /*0012*/ 	.short	0x0008
        /*0014*/ 	.byte	0x00, 0xf0, 0x11, 0x00


	//----- nvinfo : EIATTR_KPARAM_INFO
	.align		4
.L_9:
        /*0018*/ 	.byte	0x04, 0x17
        /*001a*/ 	.short	(.L_11 - .L_10)
.L_10:
        /*001c*/ 	.word	0x00000000
        /*0020*/ 	.short	0x0000
        /*0022*/ 	.short	0x0000
        /*0024*/ 	.byte	0x00, 0xf5, 0x21, 0x00


	//----- nvinfo : EIATTR_SPARSE_MMA_MASK
	.align		4
.L_11:
        /*0028*/ 	.byte	0x03, 0x50
        /*002a*/ 	.short	0x0000


	//----- nvinfo : EIATTR_MAXREG_COUNT
	.align		4
        /*002c*/ 	.byte	0x03, 0x1b
        /*002e*/ 	.short	0x00ff


	//----- nvinfo : EIATTR_NUM_BARRIERS
	.align		4
        /*0030*/ 	.byte	0x02, 0x4c
        /*0032*/ 	.byte	0x01
	.zero		1


	//----- nvinfo : EIATTR_MERCURY_ISA_VERSION
	.align		4
        /*0034*/ 	.byte	0x03, 0x5f
        /*0036*/ 	.short	0x0101


	//----- nvinfo : EIATTR_INT_WARP_WIDE_INSTR_OFFSETS
	.align		4
        /*0038*/ 	.byte	0x04, 0x31
        /*003a*/ 	.short	(.L_13 - .L_12)


	//   ....[0]....
.L_12:
        /*003c*/ 	.word	0x00000390


	//   ....[1]....
        /*0040*/ 	.word	0x00000450


	//   ....[2]....
        /*0044*/ 	.word	0x00000570


	//   ....[3]....
        /*0048*/ 	.word	0x00000630


	//----- nvinfo : EIATTR_COOP_GROUP_MASK_REGIDS
	.align		4
.L_13:
        /*004c*/ 	.byte	0x04, 0x29
        /*004e*/ 	.short	(.L_15 - .L_14)


	//   ....[0]....
.L_14:
        /*0050*/ 	.word	0xffffffff


	//   ....[1]....
        /*0054*/ 	.word	0xffffffff


	//   ....[2]....
        /*0058*/ 	.word	0xffffffff


	//   ....[3]....
        /*005c*/ 	.word	0xffffffff


	//   ....[4]....
        /*0060*/ 	.word	0x0500000a


	//   ....[5]....
        /*0064*/ 	.word	0x0500000a


	//   ....[6]....
        /*0068*/ 	.word	0x0500000a


	//   ....[7]....
        /*006c*/ 	.word	0x0500000a


	//----- nvinfo : EIATTR_COOP_GROUP_INSTR_OFFSETS
	.align		4
.L_15:
        /*0070*/ 	.byte	0x04, 0x28
        /*0072*/ 	.short	(.L_17 - .L_16)


	//   ....[0]....
.L_16:
        /*0074*/ 	.word	0x00000350


	//   ....[1]....
        /*0078*/ 	.word	0x00000500


	//   ....[2]....
        /*007c*/ 	.word	0x00000530


	//   ....[3]....
        /*0080*/ 	.word	0x000006e0


	//   ....[4]....
        /*0084*/ 	.word	0x000007a0


	//   ....[5]....
        /*0088*/ 	.word	0x00000850


	//   ....[6]....
        /*008c*/ 	.word	0x00000900


	//   ....[7]....
        /*0090*/ 	.word	0x000009a0


	//----- nvinfo : EIATTR_VRC_CTA_INIT_COUNT
	.align		4
.L_17:
        /*0094*/ 	.byte	0x02, 0x4a
	.zero		1
	.zero		1


	//----- nvinfo : EIATTR_EXIT_INSTR_OFFSETS
	.align		4
        /*0098*/ 	.byte	0x04, 0x1c
        /*009a*/ 	.short	(.L_19 - .L_18)


	//   ....[0]....
.L_18:
        /*009c*/ 	.word	0x00000720


	//----- nvinfo : EIATTR_CRS_STACK_SIZE
	.align		4
.L_19:
        /*00a0*/ 	.byte	0x04, 0x1e
        /*00a2*/ 	.short	(.L_21 - .L_20)
.L_20:
        /*00a4*/ 	.word	0x00000000


	//----- nvinfo : EIATTR_CBANK_PARAM_SIZE
	.align		4
.L_21:
        /*00a8*/ 	.byte	0x03, 0x19
        /*00aa*/ 	.short	0x000c


	//----- nvinfo : EIATTR_PARAM_CBANK
	.align		4
        /*00ac*/ 	.byte	0x04, 0x0a
        /*00ae*/ 	.short	(.L_23 - .L_22)
	.align		4
.L_22:
        /*00b0*/ 	.word	index@(.nv.constant0._Z9tCommTestPji)
        /*00b4*/ 	.short	0x0380
        /*00b6*/ 	.short	0x000c


	//----- nvinfo : EIATTR_SW_WAR
	.align		4
.L_23:
        /*00b8*/ 	.byte	0x04, 0x36
        /*00ba*/ 	.short	(.L_25 - .L_24)
.L_24:
        /*00bc*/ 	.word	0x00000008
.L_25:


//--------------------- .nv.callgraph             --------------------------
	.section	.nv.callgraph,"",@"SHT_CUDA_CALLGRAPH"
	.align	4
	.sectionentsize	8
	.align		4
        /*0000*/ 	.word	0x00000000
	.align		4
        /*0004*/ 	.word	0xffffffff
	.align		4
        /*0008*/ 	.word	0x00000000
	.align		4
        /*000c*/ 	.word	0xfffffffe
	.align		4
        /*0010*/ 	.word	0x00000000
	.align		4
        /*0014*/ 	.word	0xfffffffd
	.align		4
        /*0018*/ 	.word	0x00000000
	.align		4
        /*001c*/ 	.word	0xfffffffc


//--------------------- .text._Z9tCommTestPji     --------------------------
	.section	.text._Z9tCommTestPji,"ax",@progbits
	.align	128
        .global         _Z9tCommTestPji
        .type           _Z9tCommTestPji,@function
        .size           _Z9tCommTestPji,(.L_x_22 - _Z9tCommTestPji)
        .other          _Z9tCommTestPji,@"STO_CUDA_ENTRY STV_DEFAULT"
_Z9tCommTestPji:
.text._Z9tCommTestPji:
[----:B------:R-:W-:Y:S01]  /*0000*/  LDC R1, c[0x0][0x37c] ;  /* 0x0000df00ff017b82 */ /* 0x000fe20000000800 */
[----:B------:R-:W0:Y:S07]  /*0010*/  S2R R7, SR_CTAID.X ;  /* 0x0000000000077919 */ /* 0x000e2e0000002500 */
[----:B------:R-:W1:Y:S01]  /*0020*/  LDC R3, c[0x0][0x370] ;  /* 0x0000dc00ff037b82 */ /* 0x000e620000000800 */
[----:B------:R-:W2:Y:S01]  /*0030*/  LDCU UR8, c[0x0][0x374] ;  /* 0x00006e80ff0877ac */ /* 0x000ea20008000800 */
[----:B------:R-:W-:Y:S01]  /*0040*/  IMAD.MOV.U32 R16, RZ, RZ, RZ ;  /* 0x000000ffff107224 */ /* 0x000fe200078e00ff */
[----:B------:R-:W3:Y:S01]  /*0050*/  S2R R4, SR_CTAID.Y ;  /* 0x0000000000047919 */ /* 0x000ee20000002600 */
[----:B------:R-:W4:Y:S01]  /*0060*/  LDCU.64 UR10, c[0x0][0x380] ;  /* 0x00007000ff0a77ac */ /* 0x000f220008000a00 */
[----:B------:R-:W5:Y:S03]  /*0070*/  S2R R2, SR_TID.X ;  /* 0x0000000000027919 */ /* 0x000f660000002100 */
[----:B------:R-:W2:Y:S01]  /*0080*/  LDC R10, c[0x0][0x378] ;  /* 0x0000de00ff0a7b82 */ /* 0x000ea20000000800 */
[----:B------:R-:W-:-:S05]  /*0090*/  CS2R.32 R13, SR_CgaSize ;  /* 0x00000000000d7805 */ /* 0x000fca0000008a00 */
[----:B------:R-:W-:-:S05]  /*00a0*/  IMAD R13, R13, -0xa0, RZ ;  /* 0xffffff600d0d7824 */ /* 0x000fca00078e02ff */
[----:B------:R-:W-:-:S14]  /*00b0*/  R2UR UR6, R13 ;  /* 0x000000000d0672ca */ /* 0x000fdc00000e0000 */
[----:B------:R-:W2:Y:S01]  /*00c0*/  LDCU UR6, c[0x0][UR6+0x258] ;  /* 0x00004b00060677ac */ /* 0x000ea20008000800 */
[----:B------:R-:W5:Y:S01]  /*00d0*/  S2R R5, SR_TID.Y ;  /* 0x0000000000057919 */ /* 0x000f620000002200 */
[----:B------:R-:W-:-:S05]  /*00e0*/  CS2R.32 R13, SR_CgaSize ;  /* 0x00000000000d7805 */ /* 0x000fca0000008a00 */
[----:B------:R-:W-:-:S05]  /*00f0*/  IMAD R13, R13, -0xa0, RZ ;  /* 0xffffff600d0d7824 */ /* 0x000fca00078e02ff */
[----:B------:R-:W-:-:S14]  /*0100*/  R2UR UR7, R13 ;  /* 0x000000000d0772ca */ /* 0x000fdc00000e0000 */
[----:B------:R-:W2:Y:S01]  /*0110*/  LDCU UR7, c[0x0][UR7+0x254] ;  /* 0x00004a80070777ac */ /* 0x000ea20008000800 */
[----:B------:R-:W4:Y:S01]  /*0120*/  S2R R6, SR_CTAID.Z ;  /* 0x0000000000067919 */ /* 0x000f220000002700 */
[----:B------:R-:W2:Y:S01]  /*0130*/  LDCU.64 UR4, c[0x0][0x358] ;  /* 0x00006b00ff0477ac */ /* 0x000ea20008000a00 */
[----:B------:R-:W2:Y:S01]  /*0140*/  S2R R11, SR_TID.Z ;  /* 0x00000000000b7919 */ /* 0x000ea20000002300 */
[--C-:B-1----:R-:W-:Y:S01]  /*0150*/  SHF.R.U32.HI R0, RZ, 0x1, R3.reuse ;  /* 0x00000001ff007819 */ /* 0x102fe20000011603 */
[----:B------:R-:W-:Y:S02]  /*0160*/  IMAD.MOV R8, RZ, RZ, -R3 ;  /* 0x000000ffff087224 */ /* 0x000fe400078e0a03 */
[----:B------:R-:W-:Y:S01]  /*0170*/  IMAD.MOV.U32 R3, RZ, RZ, RZ ;  /* 0x000000ffff037224 */ /* 0x000fe200078e00ff */
[C---:B0-----:R-:W-:Y:S01]  /*0180*/  ISETP.GT.U32.AND P0, PT, R7.reuse, R0, PT ;  /* 0x000000000700720c */ /* 0x041fe20003f04070 */
[----:B---3--:R-:W-:-:S12]  /*0190*/  IMAD.IADD R4, R7, 0x1, R4 ;  /* 0x0000000107047824 */ /* 0x008fd800078e0204 */
[----:B------:R-:W-:Y:S02]  /*01a0*/  @P0 IMAD.MOV R0, RZ, RZ, -R0 ;  /* 0x000000ffff000224 */ /* 0x000fe400078e0a00 */
[----:B----4-:R-:W-:Y:S02]  /*01b0*/  IMAD.MOV R13, RZ, RZ, -R6 ;  /* 0x000000ffff0d7224 */ /* 0x010fe400078e0a06 */
[----:B------:R-:W-:Y:S02]  /*01c0*/  IMAD.IADD R9, R0, 0x1, R7 ;  /* 0x0000000100097824 */ /* 0x000fe400078e0207 */
[----:B-----5:R-:W-:Y:S01]  /*01d0*/  IMAD.IADD R0, R2, 0x1, R5 ;  /* 0x0000000102007824 */ /* 0x020fe200078e0205 */
[----:B------:R-:W-:Y:S01]  /*01e0*/  MOV R5, R8 ;  /* 0x0000000800057202 */ /* 0x000fe20000000f00 */
[----:B------:R-:W-:Y:S01]  /*01f0*/  IMAD.SHL.U32 R7, R7, 0x2, RZ ;  /* 0x0000000207077824 */ /* 0x000fe200078e00ff */
[----:B------:R-:W-:Y:S01]  /*0200*/  ISETP.NE.AND P0, PT, R4, R13, PT ;  /* 0x0000000d0400720c */ /* 0x000fe20003f05270 */
[----:B------:R-:W-:Y:S01]  /*0210*/  IMAD.WIDE R8, R9, 0x40, R2 ;  /* 0x0000004009087825 */ /* 0x000fe200078e0202 */
[----:B--2---:R-:W-:-:S03]  /*0220*/  LOP3.LUT R0, R0, R11, RZ, 0xfc, !PT ;  /* 0x0000000b00007212 */ /* 0x004fc600078efcff */
[----:B------:R-:W-:Y:S01]  /*0230*/  IMAD.WIDE.U32 R6, R7, 0x20, R2 ;  /* 0x0000002007067825 */ /* 0x000fe200078e0002 */
[----:B------:R-:W-:-:S03]  /*0240*/  LEA R2, P2, R8, UR10, 0x2 ;  /* 0x0000000a08027c11 */ /* 0x000fc6000f8410ff */
[----:B------:R-:W-:Y:S01]  /*0250*/  IMAD R3, R5, UR8, RZ ;  /* 0x0000000805037c24 */ /* 0x000fe2000f8e02ff */
[----:B------:R-:W-:-:S03]  /*0260*/  LEA R4, P1, R6, UR10, 0x2 ;  /* 0x0000000a06047c11 */ /* 0x000fc6000f8210ff */
[----:B------:R-:W-:Y:S01]  /*0270*/  IMAD R10, R10, R3, -0x7fffffff ;  /* 0x800000010a0a7424 */ /* 0x000fe200078e0203 */
[----:B------:R-:W-:Y:S01]  /*0280*/  LEA.HI.X R5, R6, UR11, R7, 0x2, P1 ;  /* 0x0000000b06057c11 */ /* 0x000fe200088f1407 */
[----:B------:R-:W-:Y:S01]  /*0290*/  IMAD.U32 R6, RZ, RZ, UR6 ;  /* 0x00000006ff067e24 */ /* 0x000fe2000f8e00ff */
[----:B------:R-:W-:Y:S01]  /*02a0*/  LEA.HI.X R3, R8, UR11, R9, 0x2, P2 ;  /* 0x0000000b08037c11 */ /* 0x000fe200090f1409 */
[----:B------:R-:W-:Y:S01]  /*02b0*/  IMAD.U32 R7, RZ, RZ, UR7 ;  /* 0x00000007ff077e24 */ /* 0x000fe2000f8e00ff */
[----:B------:R-:W-:-:S07]  /*02c0*/  SEL R8, R10, 0x1, !P0 ;  /* 0x000000010a087807 */ /* 0x000fce0004000000 */
.L_x_10:
[----:B------:R-:W-:-:S04]  /*02d0*/  UISETP.NE.U32.AND UP0, UPT, UR6, URZ, UPT ;  /* 0x000000ff0600728c */ /* 0x000fc8000bf05070 */
[----:B------:R-:W-:-:S09]  /*02e0*/  UISETP.NE.AND.EX UP0, UPT, UR7, URZ, UPT, UP0 ;  /* 0x000000ff0700728c */ /* 0x000fd2000bf05300 */
[----:B01----:R-:W-:Y:S05]  /*02f0*/  BRA.U !UP0, `(.L_x_0) ;  /* 0x00000005080c7547 */ /* 0x003fea000b800000 */
[----:B------:R0:W5:Y:S04]  /*0300*/  LDG.E R9, desc[UR4][R4.64] ;  /* 0x0000000404097981 */ /* 0x000168000c1e1900 */
[----:B------:R0:W5:Y:S01]  /*0310*/  LDG.E R11, desc[UR4][R4.64+0x80] ;  /* 0x00008004040b7981 */ /* 0x000162000c1e1900 */
[----:B------:R-:W-:Y:S01]  /*0320*/  UMOV UR8, 0xffffffff ;  /* 0xffffffff00087882 */ /* 0x000fe20000000000 */
[----:B------:R-:W-:Y:S02]  /*0330*/  ISETP.NE.AND P0, PT, R0, RZ, PT ;  /* 0x000000ff0000720c */ /* 0x000fe40003f05270 */
[----:B------:R-:W-:Y:S11]  /*0340*/  BRA.DIV UR8, `(.L_x_1) ;  /* 0x0000000208fc7947 */ /* 0x000ff6000b800000 */
[----:B------:R-:W-:Y:S06]  /*0350*/  BAR.SYNC.DEFER_BLOCKING 0x0 ;  /* 0x0000000000007b1d */ /* 0x000fec0000010000 */
.L_x_13:
[----:B------:R-:W-:Y:S04]  /*0360*/  BSSY B0, `(.L_x_2) ;  /* 0x0000017000007945 */ /* 0x000fe80003800000 */
[----:B------:R-:W-:Y:S05]  /*0370*/  @P0 BRA `(.L_x_3) ;  /* 0x0000000000540947 */ /* 0x000fea0003800000 */
[----:B------:R-:W1:Y:S01]  /*0380*/  S2R R13, SR_LANEID ;  /* 0x00000000000d7919 */ /* 0x000e620000000000 */
[----:B------:R-:W-:Y:S02]  /*0390*/  VOTEU.ANY UR8, UPT, PT ;  /* 0x0000000000087886 */ /* 0x000fe400038e0100 */
[----:B------:R-:W1:Y:S01]  /*03a0*/  FLO.U32 R12, UR8 ;  /* 0x00000008000c7d00 */ /* 0x000e6200080e0000 */
[----:B------:R-:W-:Y:S01]  /*03b0*/  UPOPC UR9, UR8 ;  /* 0x00000008000972bf */ /* 0x000fe20008000000 */
[----:B-1----:R-:W-:-:S05]  /*03c0*/  ISETP.EQ.U32.AND P1, PT, R12, R13, PT ;  /* 0x0000000d0c00720c */ /* 0x002fca0003f22070 */
[----:B------:R-:W-:-:S08]  /*03d0*/  IMAD R13, R8, UR9, RZ ;  /* 0x00000009080d7c24 */ /* 0x000fd0000f8e02ff */
[----:B------:R-:W-:Y:S06]  /*03e0*/  @P1 MEMBAR.ALL.GPU ;  /* 0x0000000000001992 */ /* 0x000fec000000a000 */
[----:B------:R-:W-:-:S00]  /*03f0*/  @P1 ERRBAR ;  /* 0x00000000000019ab */ /* 0x000fc00000000000 */
[----:B------:R-:W-:Y:S06]  /*0400*/  @P1 CGAERRBAR ;  /* 0x00000000000015ab */ /* 0x000fec0000000000 */
[----:B------:R-:W2:Y:S01]  /*0410*/  @P1 ATOM.E.ADD.STRONG.GPU PT, R13, desc[UR4][R6.64+0x4], R13 ;  /* 0x8000040d060d198a */ /* 0x000ea200081ef104 */
[----:B------:R-:W1:Y:S02]  /*0420*/  S2R R10, SR_LTMASK ;  /* 0x00000000000a7919 */ /* 0x000e640000003900 */
[----:B-1----:R-:W-:-:S04]  /*0430*/  LOP3.LUT R14, R10, UR8, RZ, 0xc0, !PT ;  /* 0x000000080a0e7c12 */ /* 0x002fc8000f8ec0ff */
[----:B------:R-:W1:Y:S01]  /*0440*/  POPC R10, R14 ;  /* 0x0000000e000a7309 */ /* 0x000e620000000000 */
[----:B--2---:R-:W1:Y:S02]  /*0450*/  SHFL.IDX PT, R15, R13, R12, 0x1f ;  /* 0x00001f0c0d0f7589 */ /* 0x004e6400000e0000 */
[----:B-1----:R-:W-:-:S07]  /*0460*/  IMAD R10, R8, R10, R15 ;  /* 0x0000000a080a7224 */ /* 0x002fce00078e020f */
.L_x_4:
[----:B------:R-:W2:Y:S04]  /*0470*/  LD.E.STRONG.GPU R13, desc[UR4][R6.64+0x4] ;  /* 0x00000404060d7980 */ /* 0x000ea8000c10f900 */
[----:B--2---:R-:W-:Y:S01]  /*0480*/  CCTL.IVALL ;  /* 0x00000000ff00798f */ /* 0x004fe20002000000 */
[----:B------:R-:W-:Y:S05]  /*0490*/  YIELD ;  /* 0x0000000000007946 */ /* 0x000fea0003800000 */
[----:B------:R-:W-:-:S04]  /*04a0*/  LOP3.LUT R13, R13, R10, RZ, 0x3c, !PT ;  /* 0x0000000a0d0d7212 */ /* 0x000fc800078e3cff */
[----:B------:R-:W-:-:S13]  /*04b0*/  ISETP.GT.AND P1, PT, R13, -0x1, PT ;  /* 0xffffffff0d00780c */ /* 0x000fda0003f24270 */
[----:B------:R-:W-:Y:S05]  /*04c0*/  @P1 BRA `(.L_x_4) ;  /* 0xfffffffc00e81947 */ /* 0x000fea000383ffff */
.L_x_3:
[----:B------:R-:W-:Y:S05]  /*04d0*/  BSYNC B0 ;  /* 0x0000000000007941 */ /* 0x000fea0003800000 */
.L_x_2:
[----:B------:R-:W-:-:S03]  /*04e0*/  UMOV UR8, 0xffffffff ;  /* 0xffffffff00087882 */ /* 0x000fc60000000000 */
[----:B------:R-:W-:Y:S05]  /*04f0*/  BRA.DIV UR8, `(.L_x_5) ;  /* 0x0000000208bc7947 */ /* 0x000fea000b800000 */
[----:B------:R-:W-:Y:S06]  /*0500*/  BAR.SYNC.DEFER_BLOCKING 0x0 ;  /* 0x0000000000007b1d */ /* 0x000fec0000010000 */
[----:B-----5:R1:W-:Y:S04]  /*0510*/  STG.E desc[UR4][R2.64], R9 ;  /* 0x0000000902007986 */ /* 0x0203e8000c101904 */
[----:B------:R1:W-:Y:S01]  /*0520*/  STG.E desc[UR4][R2.64+0x80], R11 ;  /* 0x0000800b02007986 */ /* 0x0003e2000c101904 */
[----:B------:R-:W-:Y:S06]  /*0530*/  BAR.SYNC.DEFER_BLOCKING 0x0 ;  /* 0x0000000000007b1d */ /* 0x000fec0000010000 */
.L_x_17:
[----:B------:R-:W-:Y:S04]  /*0540*/  BSSY B0, `(.L_x_6) ;  /* 0x0000017000007945 */ /* 0x000fe80003800000 */
[----:B------:R-:W-:Y:S05]  /*0550*/  @P0 BRA `(.L_x_7) ;  /* 0x0000000000540947 */ /* 0x000fea0003800000 */
[----:B-1----:R-:W1:Y:S01]  /*0560*/  S2R R9, SR_LANEID ;  /* 0x0000000000097919 */ /* 0x002e620000000000 */
[----:B------:R-:W-:Y:S02]  /*0570*/  VOTEU.ANY UR8, UPT, PT ;  /* 0x0000000000087886 */ /* 0x000fe400038e0100 */
[----:B------:R-:W1:Y:S01]  /*0580*/  FLO.U32 R10, UR8 ;  /* 0x00000008000a7d00 */ /* 0x000e6200080e0000 */
[----:B------:R-:W-:-:S06]  /*0590*/  UPOPC UR9, UR8 ;  /* 0x00000008000972bf */ /* 0x000fcc0008000000 */
[----:B------:R-:W-:Y:S01]  /*05a0*/  IMAD R11, R8, UR9, RZ ;  /* 0x00000009080b7c24 */ /* 0x000fe2000f8e02ff */
[----:B-1----:R-:W-:-:S13]  /*05b0*/  ISETP.EQ.U32.AND P0, PT, R10, R9, PT ;  /* 0x000000090a00720c */ /* 0x002fda0003f02070 */
[----:B------:R-:W-:Y:S06]  /*05c0*/  @P0 MEMBAR.ALL.GPU ;  /* 0x0000000000000992 */ /* 0x000fec000000a000 */
[----:B------:R-:W-:-:S00]  /*05d0*/  @P0 ERRBAR ;  /* 0x00000000000009ab */ /* 0x000fc00000000000 */
[----:B------:R-:W-:Y:S06]  /*05e0*/  @P0 CGAERRBAR ;  /* 0x00000000000005ab */ /* 0x000fec0000000000 */
[----:B------:R-:W2:Y:S01]  /*05f0*/  @P0 ATOM.E.ADD.STRONG.GPU PT, R11, desc[UR4][R6.64+0x4], R11 ;  /* 0x8000040b060b098a */ /* 0x000ea200081ef104 */
[----:B------:R-:W1:Y:S02]  /*0600*/  S2R R12, SR_LTMASK ;  /* 0x00000000000c7919 */ /* 0x000e640000003900 */
[----:B-1----:R-:W-:-:S06]  /*0610*/  LOP3.LUT R12, R12, UR8, RZ, 0xc0, !PT ;  /* 0x000000080c0c7c12 */ /* 0x002fcc000f8ec0ff */
[----:B------:R-:W1:Y:S01]  /*0620*/  POPC R12, R12 ;  /* 0x0000000c000c7309 */ /* 0x000e620000000000 */
[----:B--2---:R-:W1:Y:S02]  /*0630*/  SHFL.IDX PT, R9, R11, R10, 0x1f ;  /* 0x00001f0a0b097589 */ /* 0x004e6400000e0000 */
[----:B-1----:R-:W-:-:S07]  /*0640*/  IMAD R9, R8, R12, R9 ;  /* 0x0000000c08097224 */ /* 0x002fce00078e0209 */
.L_x_8:
[----:B------:R-:W2:Y:S04]  /*0650*/  LD.E.STRONG.GPU R10, desc[UR4][R6.64+0x4] ;  /* 0x00000404060a7980 */ /* 0x000ea8000c10f900 */
[----:B--2---:R-:W-:Y:S01]  /*0660*/  CCTL.IVALL ;  /* 0x00000000ff00798f */ /* 0x004fe20002000000 */
[----:B------:R-:W-:Y:S05]  /*0670*/  YIELD ;  /* 0x0000000000007946 */ /* 0x000fea0003800000 */
[----:B------:R-:W-:-:S04]  /*0680*/  LOP3.LUT R10, R10, R9, RZ, 0x3c, !PT ;  /* 0x000000090a0a7212 */ /* 0x000fc800078e3cff */
[----:B------:R-:W-:-:S13]  /*0690*/  ISETP.GT.AND P0, PT, R10, -0x1, PT ;  /* 0xffffffff0a00780c */ /* 0x000fda0003f04270 */
[----:B------:R-:W-:Y:S05]  /*06a0*/  @P0 BRA `(.L_x_8) ;  /* 0xfffffffc00e80947 */ /* 0x000fea000383ffff */
.L_x_7:
[----:B------:R-:W-:Y:S05]  /*06b0*/  BSYNC B0 ;  /* 0x0000000000007941 */ /* 0x000fea0003800000 */
.L_x_6:
[----:B------:R-:W-:-:S03]  /*06c0*/  UMOV UR8, 0xffffffff ;  /* 0xffffffff00087882 */ /* 0x000fc60000000000 */
[----:B------:R-:W-:Y:S05]  /*06d0*/  BRA.DIV UR8, `(.L_x_9) ;  /* 0x0000000208987947 */ /* 0x000fea000b800000 */
[----:B------:R-:W-:Y:S06]  /*06e0*/  BAR.SYNC.DEFER_BLOCKING 0x0 ;  /* 0x0000000000007b1d */ /* 0x000fec0000010000 */
.L_x_20:
[----:B------:R-:W-:-:S05]  /*06f0*/  VIADD R16, R16, 0x1 ;  /* 0x0000000110107836 */ /* 0x000fca0000000000 */
[----:B------:R-:W-:-:S13]  /*0700*/  ISETP.NE.AND P0, PT, R16, 0xf4240, PT ;  /* 0x000f42401000780c */ /* 0x000fda0003f05270 */
[----:B------:R-:W-:Y:S05]  /*0710*/  @P0 BRA `(.L_x_10) ;  /* 0xfffffff800ec0947 */ /* 0x000fea000383ffff */
[----:B------:R-:W-:Y:S05]  /*0720*/  EXIT ;  /* 0x000000000000794d */ /* 0x000fea0003800000 */
.L_x_0:
[----:B------:R-:W-:Y:S05]  /*0730*/  BPT.TRAP 0x1 ;  /* 0x000000040000795c */ /* 0x000fea0000300000 */
.L_x_1:
[----:B------:R-:W-:Y:S01]  /*0740*/  BSSY B0, `(.L_x_11) ;  /* 0x0000009000007945 */ /* 0x000fe20003800000 */
[----:B------:R-:W-:Y:S02]  /*0750*/  CS2R R12, SRZ ;  /* 0x00000000000c7805 */ /* 0x000fe4000001ff00 */
[----:B------:R-:W-:-:S07]  /*0760*/  MOV R10, 0xffffffff ;  /* 0xffffffff000a7802 */ /* 0x000fce0000000f00 */
[----:B0----5:R-:W-:Y:S05]  /*0770*/  WARPSYNC.COLLECTIVE.ALL `(.L_x_12) ;  /* 0x0000000000147948 */ /* 0x021fea0003c00000 */
[----:B------:R-:W-:-:S04]  /*0780*/  SHF.L.U32 R12, R12, 0x10, RZ ;  /* 0x000000100c0c7819 */ /* 0x000fc800000006ff */
[----:B------:R-:W-:-:S05]  /*0790*/  LOP3.LUT R12, R12, 0xf, R13, 0xf8, !PT ;  /* 0x0000000f0c0c7812 */ /* 0x000fca00078ef80d */
[----:B------:R1:W-:Y:S02]  /*07a0*/  BAR.SYNC.DEFER_BLOCKING R12, R12 ;  /* 0x0000000c0000731d */ /* 0x0003e40000010000 */
[----:B-1----:R-:W-:-:S04]  /*07b0*/  SHF.R.U32 R12, R12, 0x10, RZ ;  /* 0x000000100c0c7819 */ /* 0x002fc800000016ff */
[----:B0----5:R-:W-:Y:S05]  /*07c0*/  ENDCOLLECTIVE ;  /* 0x000000000000791b */ /* 0x021fea0003800000 */
.L_x_12:
[----:B------:R-:W-:Y:S05]  /*07d0*/  BSYNC B0 ;  /* 0x0000000000007941 */ /* 0x000fea0003800000 */
.L_x_11:
[----:B------:R-:W-:Y:S05]  /*07e0*/  BRA `(.L_x_13) ;  /* 0xfffffff800dc7947 */ /* 0x000fea000383ffff */
.L_x_5:
[----:B------:R-:W-:Y:S01]  /*07f0*/  BSSY B0, `(.L_x_14) ;  /* 0x0000009000007945 */ /* 0x000fe20003800000 */
[----:B------:R-:W-:Y:S01]  /*0800*/  CS2R R12, SRZ ;  /* 0x00000000000c7805 */ /* 0x000fe2000001ff00 */
[----:B------:R-:W-:-:S07]  /*0810*/  IMAD.MOV.U32 R10, RZ, RZ, -0x1 ;  /* 0xffffffffff0a7424 */ /* 0x000fce00078e00ff */
[----:B0----5:R-:W-:Y:S05]  /*0820*/  WARPSYNC.COLLECTIVE.ALL `(.L_x_15) ;  /* 0x0000000000147948 */ /* 0x021fea0003c00000 */
[----:B------:R-:W-:-:S04]  /*0830*/  SHF.L.U32 R12, R12, 0x10, RZ ;  /* 0x000000100c0c7819 */ /* 0x000fc800000006ff */
[----:B------:R-:W-:-:S05]  /*0840*/  LOP3.LUT R12, R12, 0xf, R13, 0xf8, !PT ;  /* 0x0000000f0c0c7812 */ /* 0x000fca00078ef80d */
[----:B------:R1:W-:Y:S02]  /*0850*/  BAR.SYNC.DEFER_BLOCKING R12, R12 ;  /* 0x0000000c0000731d */ /* 0x0003e40000010000 */
[----:B-1----:R-:W-:-:S04]  /*0860*/  SHF.R.U32 R12, R12, 0x10, RZ ;  /* 0x000000100c0c7819 */ /* 0x002fc800000016ff */
[----:B0----5:R-:W-:Y:S05]  /*0870*/  ENDCOLLECTIVE ;  /* 0x000000000000791b */ /* 0x021fea0003800000 */
.L_x_15:
[----:B------:R-:W-:Y:S05]  /*0880*/  BSYNC B0 ;  /* 0x0000000000007941 */ /* 0x000fea0003800000 */
.L_x_14:
[----:B------:R-:W-:Y:S01]  /*0890*/  CS2R R12, SRZ ;  /* 0x00000000000c7805 */ /* 0x000fe2000001ff00 */
[----:B------:R-:W-:Y:S01]  /*08a0*/  IMAD.MOV.U32 R10, RZ, RZ, -0x1 ;  /* 0xffffffffff0a7424 */ /* 0x000fe200078e00ff */
[----:B------:R0:W-:Y:S04]  /*08b0*/  STG.E desc[UR4][R2.64], R9 ;  /* 0x0000000902007986 */ /* 0x0001e8000c101904 */
[----:B------:R0:W-:Y:S02]  /*08c0*/  STG.E desc[UR4][R2.64+0x80], R11 ;  /* 0x0000800b02007986 */ /* 0x0001e4000c101904 */
[----:B0-----:R-:W-:Y:S05]  /*08d0*/  WARPSYNC.COLLECTIVE.ALL `(.L_x_16) ;  /* 0x0000000000147948 */ /* 0x001fea0003c00000 */
[----:B------:R-:W-:-:S04]  /*08e0*/  SHF.L.U32 R12, R12, 0x10, RZ ;  /* 0x000000100c0c7819 */ /* 0x000fc800000006ff */
[----:B------:R-:W-:-:S05]  /*08f0*/  LOP3.LUT R12, R12, 0xf, R13, 0xf8, !PT ;  /* 0x0000000f0c0c7812 */ /* 0x000fca00078ef80d */
[----:B------:R1:W-:Y:S02]  /*0900*/  BAR.SYNC.DEFER_BLOCKING R12, R12 ;  /* 0x0000000c0000731d */ /* 0x0003e40000010000 */
[----:B-1----:R-:W-:-:S04]  /*0910*/  SHF.R.U32 R12, R12, 0x10, RZ ;  /* 0x000000100c0c7819 */ /* 0x002fc800000016ff */
[----:B0-----:R-:W-:Y:S05]  /*0920*/  ENDCOLLECTIVE ;  /* 0x000000000000791b */ /* 0x001fea0003800000 */
.L_x_16:
[----:B------:R-:W-:Y:S05]  /*0930*/  BRA `(.L_x_17) ;  /* 0xfffffffc00007947 */ /* 0x000fea000383ffff */
.L_x_9:
[----:B------:R-:W-:Y:S01]  /*0940*/  BSSY B0, `(.L_x_18) ;  /* 0x0000009000007945 */ /* 0x000fe20003800000 */
[----:B------:R-:W-:Y:S01]  /*0950*/  CS2R R12, SRZ ;  /* 0x00000000000c7805 */ /* 0x000fe2000001ff00 */
[----:B------:R-:W-:-:S07]  /*0960*/  IMAD.MOV.U32 R10, RZ, RZ, -0x1 ;  /* 0xffffffffff0a7424 */ /* 0x000fce00078e00ff */
[----:B01----:R-:W-:Y:S05]  /*0970*/  WARPSYNC.COLLECTIVE.ALL `(.L_x_19) ;  /* 0x0000000000147948 */ /* 0x003fea0003c00000 */
[----:B------:R-:W-:-:S04]  /*0980*/  SHF.L.U32 R12, R12, 0x10, RZ ;  /* 0x000000100c0c7819 */ /* 0x000fc800000006ff */
[----:B------:R-:W-:-:S05]  /*0990*/  LOP3.LUT R12, R12, 0xf, R13, 0xf8, !PT ;  /* 0x0000000f0c0c7812 */ /* 0x000fca00078ef80d */
[----:B------:R2:W-:Y:S02]  /*09a0*/  BAR.SYNC.DEFER_BLOCKING R12, R12 ;  /* 0x0000000c0000731d */ /* 0x0005e40000010000 */
[----:B--2---:R-:W-:-:S04]  /*09b0*/  SHF.R.U32 R12, R12, 0x10, RZ ;  /* 0x000000100c0c7819 */ /* 0x004fc800000016ff */
[----:B01----:R-:W-:Y:S05]  /*09c0*/  ENDCOLLECTIVE ;  /* 0x000000000000791b */ /* 0x003fea0003800000 */
.L_x_19:
[----:B------:R-:W-:Y:S05]  /*09d0*/  BSYNC B0 ;  /* 0x0000000000007941 */ /* 0x000fea0003800000 */
.L_x_18:
[----:B------:R-:W-:Y:S05]  /*09e0*/  BRA `(.L_x_20) ;  /* 0xfffffffc00407947 */ /* 0x000fea000383ffff */
.L_x_21:
[----:B------:R-:W-:-:S00]  /*09f0*/  BRA `(.L_x_21) ;  /* 0xfffffffc00fc7947 */ /* 0x000fc0000383ffff */
[----:B------:R-:W-:-:S00]  /*0a00*/  NOP ;  /* 0x0000000000007918 */ /* 0x000fc00000000000 */
[----:B------:R-:W-:-:S00]  /*0a10*/  NOP ;  /* 0x0000000000007918 */ /* 0x000fc00000000000 */
[----:B------:R-:W-:-:S00]  /*0a20*/  NOP ;  /* 0x0000000000007918 */ /* 0x000fc00000000000 */
[----:B------:R-:W-:-:S00]  /*0a30*/  NOP ;  /* 0x0000000000007918 */ /* 0x000fc00000000000 */
[----:B------:R-:W-:-:S00]  /*0a40*/  NOP ;  /* 0x0000000000007918 */ /* 0x000fc00000000000 */
[----:B------:R-:W-:-:S00]  /*0a50*/  NOP ;  /* 0x0000000000007918 */ /* 0x000fc00000000000 */
[----:B------:R-:W-:-:S00]  /*0a60*/  NOP ;  /* 0x0000000000007918 */ /* 0x000fc00000000000 */
[----:B------:R-:W-:-:S00]  /*0a70*/  NOP ;  /* 0x0000000000007918 */ /* 0x000fc00000000000 */
.L_x_22:


//--------------------- .nv.shared.reserved.0     --------------------------
	.section	.nv.shared.reserved.0,"aw",@nobits
	.weak		__nv_reservedSMEM_offset_0_alias
	.size		__nv_reservedSMEM_offset_0_alias, 0, 64
	.other		__nv_reservedSMEM_offset_0_alias,@"STO_CUDA_RESERVED_SHARED STV_DEFAULT"
__nv_reservedSMEM_offset_0_alias:
	.zero		0
	.zero		64


//--------------------- .nv.constant0._Z9tCommTestPji --------------------------
	.section	.nv.constant0._Z9tCommTestPji,"a",@progbits
	.sectionflags	@""
	.align	4
.nv.constant0._Z9tCommTestPji:
	.zero		908


//--------------------- SYMBOLS --------------------------

	.type		.nv.reservedSmem.offset0,@object
	.size		.nv.reservedSmem.offset0,0x4
